	.headerflags	@"EF_CUDA_TEXMODE_UNIFIED EF_CUDA_64BIT_ADDRESS EF_CUDA_ACCELERATORS EF_CUDA_SM90 EF_CUDA_VIRTUAL_SM(EF_CUDA_SM90)"
	.elftype	@"ET_EXEC"


//--------------------- .nv.info                  --------------------------
	.section	.nv.info,"",@"SHT_CUDA_INFO"
	.align	4


	//----- nvinfo : EIATTR_REGCOUNT
	.align		4
        /*0000*/ 	.byte	0x04, 0x2f
        /*0002*/ 	.short	(.L_1 - .L_0)
	.align		4
.L_0:
        /*0004*/ 	.word	index@(triton_poi_fused_add_convolution_mul_8)
        /*0008*/ 	.word	0x0000000e


	//----- nvinfo : EIATTR_MIN_STACK_SIZE
	.align		4
.L_1:
        /*000c*/ 	.byte	0x04, 0x12
        /*000e*/ 	.short	(.L_3 - .L_2)
	.align		4
.L_2:
        /*0010*/ 	.word	index@(triton_poi_fused_add_convolution_mul_8)
        /*0014*/ 	.word	0x00000000


	//----- nvinfo : EIATTR_FRAME_SIZE
	.align		4
.L_3:
        /*0018*/ 	.byte	0x04, 0x11
        /*001a*/ 	.short	(.L_5 - .L_4)
	.align		4
.L_4:
        /*001c*/ 	.word	index@(triton_poi_fused_add_convolution_mul_8)
        /*0020*/ 	.word	0x00000000


	//----- nvinfo : EIATTR_MIN_STACK_SIZE
	.align		4
.L_5:
        /*0024*/ 	.byte	0x04, 0x12
        /*0026*/ 	.short	(.L_7 - .L_6)
	.align		4
.L_6:
        /*0028*/ 	.word	index@(triton_poi_fused_add_convolution_mul_8)
        /*002c*/ 	.word	0x00000000
.L_7:


//--------------------- .nv.info.triton_poi_fused_add_convolution_mul_8 --------------------------
	.section	.nv.info.triton_poi_fused_add_convolution_mul_8,"",@"SHT_CUDA_INFO"
	.sectionflags	@""
	.align	4


	//----- nvinfo : EIATTR_CUDA_API_VERSION
	.align		4
        /*0000*/ 	.byte	0x04, 0x37
        /*0002*/ 	.short	(.L_9 - .L_8)
.L_8:
        /*0004*/ 	.word	0x0000007c


	//----- nvinfo : EIATTR_KPARAM_INFO
	.align		4
.L_9:
        /*0008*/ 	.byte	0x04, 0x17
        /*000a*/ 	.short	(.L_11 - .L_10)
.L_10:
        /*000c*/ 	.word	0x00000000
        /*0010*/ 	.short	0x0003
        /*0012*/ 	.short	0x0018
        /*0014*/ 	.byte	0x00, 0xf0, 0x11, 0x00


	//----- nvinfo : EIATTR_KPARAM_INFO
	.align		4
.L_11:
        /*0018*/ 	.byte	0x04, 0x17
        /*001a*/ 	.short	(.L_13 - .L_12)
.L_12:
        /*001c*/ 	.word	0x00000000
        /*0020*/ 	.short	0x0002
        /*0022*/ 	.short	0x0010
        /*0024*/ 	.byte	0x00, 0xf4, 0x21, 0x00


	//----- nvinfo : EIATTR_KPARAM_INFO
	.align		4
.L_13:
        /*0028*/ 	.byte	0x04, 0x17
        /*002a*/ 	.short	(.L_15 - .L_14)
.L_14:
        /*002c*/ 	.word	0x00000000
        /*0030*/ 	.short	0x0001
        /*0032*/ 	.short	0x0008
        /*0034*/ 	.byte	0x00, 0xf4, 0x21, 0x00


	//----- nvinfo : EIATTR_KPARAM_INFO
	.align		4
.L_15:
        /*0038*/ 	.byte	0x04, 0x17
        /*003a*/ 	.short	(.L_17 - .L_16)
.L_16:
        /*003c*/ 	.word	0x00000000
        /*0040*/ 	.short	0x0000
        /*0042*/ 	.short	0x0000
        /*0044*/ 	.byte	0x00, 0xf4, 0x21, 0x00


	//----- nvinfo : EIATTR_SPARSE_MMA_MASK
	.align		4
.L_17:
        /*0048*/ 	.byte	0x03, 0x50
        /*004a*/ 	.short	0x0000


	//----- nvinfo : EIATTR_MAXREG_COUNT
	.align		4
        /*004c*/ 	.byte	0x03, 0x1b
        /*004e*/ 	.short	0x00ff


	//----- nvinfo : EIATTR_EXIT_INSTR_OFFSETS
	.align		4
        /*0050*/ 	.byte	0x04, 0x1c
        /*0052*/ 	.short	(.L_19 - .L_18)


	//   ....[0]....
.L_18:
        /*0054*/ 	.word	0x000001c0


	//   ....[1]....
        /*0058*/ 	.word	0x000001e0


	//----- nvinfo : EIATTR_REQNTID
	.align		4
.L_19:
        /*005c*/ 	.byte	0x04, 0x10
        /*005e*/ 	.short	(.L_21 - .L_20)
.L_20:
        /*0060*/ 	.word	0x00000080
        /*0064*/ 	.word	0x00000001
        /*0068*/ 	.word	0x00000001


	//----- nvinfo : EIATTR_CBANK_PARAM_SIZE
	.align		4
.L_21:
        /*006c*/ 	.byte	0x03, 0x19
        /*006e*/ 	.short	0x001c


	//----- nvinfo : EIATTR_PARAM_CBANK
	.align		4
        /*0070*/ 	.byte	0x04, 0x0a
        /*0072*/ 	.short	(.L_23 - .L_22)
	.align		4
.L_22:
        /*0074*/ 	.word	index@(.nv.constant0.triton_poi_fused_add_convolution_mul_8)
        /*0078*/ 	.short	0x0210
        /*007a*/ 	.short	0x001c


	//----- nvinfo : EIATTR_SW_WAR
	.align		4
.L_23:
        /*007c*/ 	.byte	0x04, 0x36
        /*007e*/ 	.short	(.L_25 - .L_24)
.L_24:
        /*0080*/ 	.word	0x00000008
.L_25:


//--------------------- .nv.callgraph             --------------------------
	.section	.nv.callgraph,"",@"SHT_CUDA_CALLGRAPH"
	.align	4
	.sectionentsize	8
	.align		4
        /*0000*/ 	.word	0x00000000
	.align		4
        /*0004*/ 	.word	0xffffffff
	.align		4
        /*0008*/ 	.word	0x00000000
	.align		4
        /*000c*/ 	.word	0xfffffffe
	.align		4
        /*0010*/ 	.word	0x00000000
	.align		4
        /*0014*/ 	.word	0xfffffffd
	.align		4
        /*0018*/ 	.word	0x00000000
	.align		4
        /*001c*/ 	.word	0xfffffffc


//--------------------- .text.triton_poi_fused_add_convolution_mul_8 --------------------------
	.section	.text.triton_poi_fused_add_convolution_mul_8,"ax",@progbits
	.align	128
        .global         triton_poi_fused_add_convolution_mul_8
        .type           triton_poi_fused_add_convolution_mul_8,@function
        .size           triton_poi_fused_add_convolution_mul_8,(.L_x_1 - triton_poi_fused_add_convolution_mul_8)
        .other          triton_poi_fused_add_convolution_mul_8,@"STO_CUDA_ENTRY STV_DEFAULT"
triton_poi_fused_add_convolution_mul_8:
.text.triton_poi_fused_add_convolution_mul_8:
[----:B------:R-:W0:Y:S02]  /*0000*/  LDC R1, c[0x0][0x28] ;  /* 0x00000a00ff017b82 */ /* 0x000e240000000800 */
[----:B------:R-:W1:Y:S01]  /*0010*/  S2R R0, SR_TID.X ;  /* 0x0000000000007919 */ /* 0x000e620000002100 */
[----:B------:R-:W2:Y:S01]  /*0020*/  LDC.64 R4, c[0x0][0x218] ;  /* 0x00008600ff047b82 */ /* 0x000ea20000000a00 */
[----:B------:R-:W-:Y:S01]  /*0030*/  ULDC.64 UR4, c[0x0][0x208] ;  /* 0x0000820000047ab9 */ /* 0x000fe20000000a00 */
[----:B------:R-:W3:Y:S06]  /*0040*/  S2R R9, SR_CTAID.X ;  /* 0x0000000000097919 */ /* 0x000eec0000002500 */
[----:B------:R-:W4:Y:S01]  /*0050*/  LDC.64 R6, c[0x0][0x220] ;  /* 0x00008800ff067b82 */ /* 0x000f220000000a00 */
[----:B-1----:R-:W-:-:S02]  /*0060*/  LOP3.LUT R0, R0, 0x7f, RZ, 0xc0, !PT ;  /* 0x0000007f00007812 */ /* 0x002fc400078ec0ff */
[----:B---3--:R-:W-:-:S03]  /*0070*/  SHF.R.S32.HI R2, RZ, 0x18, R9 ;  /* 0x00000018ff027819 */ /* 0x008fc60000011409 */
[----:B------:R-:W-:Y:S01]  /*0080*/  IMAD R9, R9, 0x80, R0 ;  /* 0x0000008009097824 */ /* 0x000fe200078e0200 */
[----:B------:R-:W-:Y:S02]  /*0090*/  SGXT R0, R2, 0x1 ;  /* 0x000000010200781a */ /* 0x000fe40000000200 */
[----:B------:R-:W1:Y:S02]  /*00a0*/  LDC.64 R2, c[0x0][0x210] ;  /* 0x00008400ff027b82 */ /* 0x000e640000000a00 */
[----:B------:R-:W-:Y:S02]  /*00b0*/  ISETP.GE.AND P0, PT, R9, 0x100, PT ;  /* 0x000001000900780c */ /* 0x000fe40003f06270 */
[----:B------:R-:W-:-:S04]  /*00c0*/  LEA.HI R0, R0, R9, RZ, 0x4 ;  /* 0x0000000900007211 */ /* 0x000fc800078f20ff */
[----:B------:R-:W-:-:S04]  /*00d0*/  SHF.R.S32.HI R0, RZ, 0x4, R0 ;  /* 0x00000004ff007819 */ /* 0x000fc80000011400 */
[----:B------:R-:W-:-:S04]  /*00e0*/  LEA.HI R8, R0, R0, RZ, 0x2 ;  /* 0x0000000000087211 */ /* 0x000fc800078f10ff */
[----:B------:R-:W-:-:S05]  /*00f0*/  LOP3.LUT R11, R8, 0xfffffffc, RZ, 0xc0, !PT ;  /* 0xfffffffc080b7812 */ /* 0x000fca00078ec0ff */
[----:B------:R-:W-:Y:S02]  /*0100*/  IMAD.IADD R11, R0, 0x1, -R11 ;  /* 0x00000001000b7824 */ /* 0x000fe400078e0a0b */
[----:B------:R-:W-:Y:S02]  /*0110*/  IMAD.MOV.U32 R0, RZ, RZ, RZ ;  /* 0x000000ffff007224 */ /* 0x000fe400078e00ff */
[----:B--2---:R-:W-:Y:S01]  /*0120*/  IMAD.WIDE R4, R11, 0x4, R4 ;  /* 0x000000040b047825 */ /* 0x004fe200078e0204 */
[----:B------:R-:W-:-:S03]  /*0130*/  HFMA2.MMA R11, -RZ, RZ, 0, 0 ;  /* 0x00000000ff0b7435 */ /* 0x000fc600000001ff */
[----:B-1----:R-:W-:Y:S01]  /*0140*/  IMAD.WIDE R2, R9, 0x4, R2 ;  /* 0x0000000409027825 */ /* 0x002fe200078e0202 */
[----:B------:R-:W-:-:S03]  /*0150*/  MOV R8, RZ ;  /* 0x000000ff00087202 */ /* 0x000fc60000000f00 */
[----:B----4-:R-:W-:Y:S01]  /*0160*/  IMAD.WIDE R6, R9, 0x4, R6 ;  /* 0x0000000409067825 */ /* 0x010fe200078e0206 */
[----:B------:R-:W2:Y:S04]  /*0170*/  @!P0 LDG.E R0, desc[UR4][R2.64] ;  /* 0x0000000402008981 */ /* 0x000ea8000c1e1900 */
[----:B------:R-:W2:Y:S04]  /*0180*/  @!P0 LDG.E.EL R11, desc[UR4][R4.64] ;  /* 0x00000004040b8981 */ /* 0x000ea8000c2e1900 */
[----:B------:R-:W3:Y:S01]  /*0190*/  @!P0 LDG.E R8, desc[UR4][R6.64] ;  /* 0x0000000406088981 */ /* 0x000ee2000c1e1900 */
[----:B--2---:R-:W-:-:S04]  /*01a0*/  FADD R11, R11, R0 ;  /* 0x000000000b0b7221 */ /* 0x004fc80000000000 */
[----:B---3--:R-:W-:Y:S01]  /*01b0*/  FFMA R11, R11, 0.20000000298023223877, R8 ;  /* 0x3e4ccccd0b0b7823 */ /* 0x008fe20000000008 */
[----:B------:R-:W-:Y:S06]  /*01c0*/  @P0 EXIT ;  /* 0x000000000000094d */ /* 0x000fec0003800000 */
[----:B------:R-:W-:Y:S01]  /*01d0*/  STG.E desc[UR4][R2.64], R11 ;  /* 0x0000000b02007986 */ /* 0x000fe2000c101904 */
[----:B------:R-:W-:Y:S05]  /*01e0*/  EXIT ;  /* 0x000000000000794d */ /* 0x000fea0003800000 */
.L_x_0:
[----:B------:R-:W-:-:S00]  /*01f0*/  BRA `(.L_x_0) ;  /* 0xfffffffc00fc7947 */ /* 0x000fc0000383ffff */
[----:B------:R-:W-:-:S00]  /*0200*/  NOP ;  /* 0x0000000000007918 */ /* 0x000fc00000000000 */
[----:B------:R-:W-:-:S00]  /*0210*/  NOP ;  /* 0x0000000000007918 */ /* 0x000fc00000000000 */
[----:B------:R-:W-:-:S00]  /*0220*/  NOP ;  /* 0x0000000000007918 */ /* 0x000fc00000000000 */
[----:B------:R-:W-:-:S00]  /*0230*/  NOP ;  /* 0x0000000000007918 */ /* 0x000fc00000000000 */
[----:B------:R-:W-:-:S00]  /*0240*/  NOP ;  /* 0x0000000000007918 */ /* 0x000fc00000000000 */
[----:B------:R-:W-:-:S00]  /*0250*/  NOP ;  /* 0x0000000000007918 */ /* 0x000fc00000000000 */
[----:B------:R-:W-:-:S00]  /*0260*/  NOP ;  /* 0x0000000000007918 */ /* 0x000fc00000000000 */
[----:B------:R-:W-:-:S00]  /*0270*/  NOP ;  /* 0x0000000000007918 */ /* 0x000fc00000000000 */
.L_x_1:


//--------------------- .nv.constant0.triton_poi_fused_add_convolution_mul_8 --------------------------
	.section	.nv.constant0.triton_poi_fused_add_convolution_mul_8,"a",@progbits
	.sectionflags	@""
	.align	4
.nv.constant0.triton_poi_fused_add_convolution_mul_8:
	.zero		556
